//
// Generated by NVIDIA NVVM Compiler
//
// Compiler Build ID: CL-36424714
// Cuda compilation tools, release 13.0, V13.0.88
// Based on NVVM 20.0.0
//

.version 9.0
.target sm_100
.address_size 64

	// .globl	_Z6bleh_rPiS_ii

.visible .entry _Z6bleh_rPiS_ii(
	.param .u64 .ptr .align 1 _Z6bleh_rPiS_ii_param_0,
	.param .u64 .ptr .align 1 _Z6bleh_rPiS_ii_param_1,
	.param .u32 _Z6bleh_rPiS_ii_param_2,
	.param .u32 _Z6bleh_rPiS_ii_param_3
)
{
	.reg .pred 	%p<4>;
	.reg .b32 	%r<14>;
	.reg .b64 	%rd<8>;

	ld.param.u64 	%rd1, [_Z6bleh_rPiS_ii_param_0];
	ld.param.u64 	%rd2, [_Z6bleh_rPiS_ii_param_1];
	ld.param.u32 	%r4, [_Z6bleh_rPiS_ii_param_2];
	ld.param.u32 	%r3, [_Z6bleh_rPiS_ii_param_3];
	mov.u32 	%r5, %tid.y;
	mov.u32 	%r6, %ntid.y;
	mov.u32 	%r7, %ctaid.y;
	mad.lo.s32 	%r1, %r6, %r7, %r5;
	mov.u32 	%r8, %tid.x;
	mov.u32 	%r9, %ntid.x;
	mov.u32 	%r10, %ctaid.x;
	mad.lo.s32 	%r2, %r9, %r10, %r8;
	setp.ge.s32 	%p1, %r1, %r4;
	setp.ge.s32 	%p2, %r2, %r3;
	or.pred  	%p3, %p1, %p2;
	@%p3 bra 	$L__BB0_2;
	cvta.to.global.u64 	%rd3, %rd1;
	cvta.to.global.u64 	%rd4, %rd2;
	mad.lo.s32 	%r11, %r3, %r1, %r2;
	mul.wide.s32 	%rd5, %r11, 4;
	add.s64 	%rd6, %rd3, %rd5;
	ld.global.u32 	%r12, [%rd6];
	shl.b32 	%r13, %r12, 1;
	add.s64 	%rd7, %rd4, %rd5;
	st.global.u32 	[%rd7], %r13;
$L__BB0_2:
	ret;

}
	// .globl	_Z6bleh_cPiS_ii
.visible .entry _Z6bleh_cPiS_ii(
	.param .u64 .ptr .align 1 _Z6bleh_cPiS_ii_param_0,
	.param .u64 .ptr .align 1 _Z6bleh_cPiS_ii_param_1,
	.param .u32 _Z6bleh_cPiS_ii_param_2,
	.param .u32 _Z6bleh_cPiS_ii_param_3
)
{
	.reg .pred 	%p<4>;
	.reg .b32 	%r<18>;
	.reg .b64 	%rd<8>;

	ld.param.u64 	%rd1, [_Z6bleh_cPiS_ii_param_0];
	ld.param.u64 	%rd2, [_Z6bleh_cPiS_ii_param_1];
	ld.param.u32 	%r3, [_Z6bleh_cPiS_ii_param_2];
	ld.param.u32 	%r4, [_Z6bleh_cPiS_ii_param_3];
	mov.u32 	%r6, %tid.y;
	mov.u32 	%r7, %ntid.y;
	add.s32 	%r8, %r6, %r7;
	mov.u32 	%r9, %ctaid.y;
	add.s32 	%r1, %r8, %r9;
	mov.u32 	%r10, %tid.x;
	mov.u32 	%r11, %ntid.x;
	add.s32 	%r12, %r10, %r11;
	mov.u32 	%r13, %ctaid.x;
	add.s32 	%r14, %r12, %r13;
	setp.ge.s32 	%p1, %r1, %r3;
	setp.ge.s32 	%p2, %r14, %r4;
	or.pred  	%p3, %p1, %p2;
	@%p3 bra 	$L__BB1_2;
	cvta.to.global.u64 	%rd3, %rd1;
	cvta.to.global.u64 	%rd4, %rd2;
	mad.lo.s32 	%r15, %r3, %r14, %r1;
	mul.wide.s32 	%rd5, %r15, 4;
	add.s64 	%rd6, %rd3, %rd5;
	ld.global.u32 	%r16, [%rd6];
	shl.b32 	%r17, %r16, 1;
	add.s64 	%rd7, %rd4, %rd5;
	st.global.u32 	[%rd7], %r17;
$L__BB1_2:
	ret;

}


// ===== COMPILED SASS (sm_100) =====

	.target	sm_100

	.elftype	@"ET_EXEC"


//--------------------- .note.nv.tkinfo           --------------------------
	.section	.note.nv.tkinfo,"",@"SHT_NOTE"
	.sectionflags	@"SHF_NOTE_NV_TKINFO"
	.tkinfo
        /*0018*/ 	.word	0x00000002
        /*0030*/ 	.string	""
        /*0030*/ 	.string	"ptxas"
        /*0030*/ 	.string	"Cuda compilation tools, release 13.0, V13.0.88"
        /*0030*/ 	.string	"Build cuda_13.0.r13.0/compiler.36424714_0"
        /*0030*/ 	.string	"-arch sm_100 -m 64 "



//--------------------- .note.nv.cuinfo           --------------------------
	.section	.note.nv.cuinfo,"",@"SHT_NOTE"
	.sectionflags	@"SHF_NOTE_NV_CUINFO"
        /*0018*/ 	.short	0x0002
        /*001a*/ 	.short	0x0064
        /*001c*/ 	.short	0x0082
	.zero		2


//--------------------- .nv.info                  --------------------------
	.section	.nv.info,"",@"SHT_CUDA_INFO"
	.align	4


	//----- nvinfo : EIATTR_REGCOUNT
	.align		4
        /*0000*/ 	.byte	0x04, 0x2f
        /*0002*/ 	.short	(.L_1 - .L_0)
	.align		4
.L_0:
        /*0004*/ 	.word	index@(_Z6bleh_rPiS_ii)
        /*0008*/ 	.word	0x0000000a


	//----- nvinfo : EIATTR_FRAME_SIZE
	.align		4
.L_1:
        /*000c*/ 	.byte	0x04, 0x11
        /*000e*/ 	.short	(.L_3 - .L_2)
	.align		4
.L_2:
        /*0010*/ 	.word	index@(_Z6bleh_rPiS_ii)
        /*0014*/ 	.word	0x00000000


	//----- nvinfo : EIATTR_REGCOUNT
	.align		4
.L_3:
        /*0018*/ 	.byte	0x04, 0x2f
        /*001a*/ 	.short	(.L_5 - .L_4)
	.align		4
.L_4:
        /*001c*/ 	.word	index@(_Z6bleh_cPiS_ii)
        /*0020*/ 	.word	0x0000000a


	//----- nvinfo : EIATTR_FRAME_SIZE
	.align		4
.L_5:
        /*0024*/ 	.byte	0x04, 0x11
        /*0026*/ 	.short	(.L_7 - .L_6)
	.align		4
.L_6:
        /*0028*/ 	.word	index@(_Z6bleh_cPiS_ii)
        /*002c*/ 	.word	0x00000000


	//----- nvinfo : EIATTR_MIN_STACK_SIZE
	.align		4
.L_7:
        /*0030*/ 	.byte	0x04, 0x12
        /*0032*/ 	.short	(.L_9 - .L_8)
	.align		4
.L_8:
        /*0034*/ 	.word	index@(_Z6bleh_cPiS_ii)
        /*0038*/ 	.word	0x00000000


	//----- nvinfo : EIATTR_MIN_STACK_SIZE
	.align		4
.L_9:
        /*003c*/ 	.byte	0x04, 0x12
        /*003e*/ 	.short	(.L_11 - .L_10)
	.align		4
.L_10:
        /*0040*/ 	.word	index@(_Z6bleh_rPiS_ii)
        /*0044*/ 	.word	0x00000000
.L_11:


//--------------------- .nv.compat                --------------------------
	.section	.nv.compat,"",@"SHT_CUDA_COMPAT_INFO"
	.align	4
        /*0000*/ 	.byte	0x02, 0x09, 0x00, 0x00, 0x02, 0x02, 0x01, 0x00, 0x02, 0x05, 0x05, 0x00, 0x03, 0x07, 0x01, 0x01
        /*0010*/ 	.byte	0x02, 0x03, 0x00, 0x00, 0x02, 0x06, 0x01, 0x00, 0x04, 0x0b, 0x08, 0x00, 0x09, 0x00, 0x00, 0x00
        /*0020*/ 	.byte	0x00, 0x00, 0x00, 0x00


//--------------------- .nv.info._Z6bleh_cPiS_ii  --------------------------
	.section	.nv.info._Z6bleh_cPiS_ii,"",@"SHT_CUDA_INFO"
	.sectionflags	@""
	.align	4


	//----- nvinfo : EIATTR_CUDA_API_VERSION
	.align		4
        /*0000*/ 	.byte	0x04, 0x37
        /*0002*/ 	.short	(.L_13 - .L_12)
.L_12:
        /*0004*/ 	.word	0x00000082


	//----- nvinfo : EIATTR_KPARAM_INFO
	.align		4
.L_13:
        /*0008*/ 	.byte	0x04, 0x17
        /*000a*/ 	.short	(.L_15 - .L_14)
.L_14:
        /*000c*/ 	.word	0x00000000
        /*0010*/ 	.short	0x0003
        /*0012*/ 	.short	0x0014
        /*0014*/ 	.byte	0x00, 0xf0, 0x11, 0x00


	//----- nvinfo : EIATTR_KPARAM_INFO
	.align		4
.L_15:
        /*0018*/ 	.byte	0x04, 0x17
        /*001a*/ 	.short	(.L_17 - .L_16)
.L_16:
        /*001c*/ 	.word	0x00000000
        /*0020*/ 	.short	0x0002
        /*0022*/ 	.short	0x0010
        /*0024*/ 	.byte	0x00, 0xf0, 0x11, 0x00


	//----- nvinfo : EIATTR_KPARAM_INFO
	.align		4
.L_17:
        /*0028*/ 	.byte	0x04, 0x17
        /*002a*/ 	.short	(.L_19 - .L_18)
.L_18:
        /*002c*/ 	.word	0x00000000
        /*0030*/ 	.short	0x0001
        /*0032*/ 	.short	0x0008
        /*0034*/ 	.byte	0x00, 0xf5, 0x21, 0x00


	//----- nvinfo : EIATTR_KPARAM_INFO
	.align		4
.L_19:
        /*0038*/ 	.byte	0x04, 0x17
        /*003a*/ 	.short	(.L_21 - .L_20)
.L_20:
        /*003c*/ 	.word	0x00000000
        /*0040*/ 	.short	0x0000
        /*0042*/ 	.short	0x0000
        /*0044*/ 	.byte	0x00, 0xf5, 0x21, 0x00


	//----- nvinfo : EIATTR_SPARSE_MMA_MASK
	.align		4
.L_21:
        /*0048*/ 	.byte	0x03, 0x50
        /*004a*/ 	.short	0x0000


	//----- nvinfo : EIATTR_MAXREG_COUNT
	.align		4
        /*004c*/ 	.byte	0x03, 0x1b
        /*004e*/ 	.short	0x00ff


	//----- nvinfo : EIATTR_MERCURY_ISA_VERSION
	.align		4
        /*0050*/ 	.byte	0x03, 0x5f
        /*0052*/ 	.short	0x0101


	//----- nvinfo : EIATTR_VRC_CTA_INIT_COUNT
	.align		4
        /*0054*/ 	.byte	0x02, 0x4a
	.zero		1
	.zero		1


	//----- nvinfo : EIATTR_EXIT_INSTR_OFFSETS
	.align		4
        /*0058*/ 	.byte	0x04, 0x1c
        /*005a*/ 	.short	(.L_23 - .L_22)


	//   ....[0]....
.L_22:
        /*005c*/ 	.word	0x000000c0


	//   ....[1]....
        /*0060*/ 	.word	0x00000160


	//----- nvinfo : EIATTR_CBANK_PARAM_SIZE
	.align		4
.L_23:
        /*0064*/ 	.byte	0x03, 0x19
        /*0066*/ 	.short	0x0018


	//----- nvinfo : EIATTR_PARAM_CBANK
	.align		4
        /*0068*/ 	.byte	0x04, 0x0a
        /*006a*/ 	.short	(.L_25 - .L_24)
	.align		4
.L_24:
        /*006c*/ 	.word	index@(.nv.constant0._Z6bleh_cPiS_ii)
        /*0070*/ 	.short	0x0380
        /*0072*/ 	.short	0x0018


	//----- nvinfo : EIATTR_SW_WAR
	.align		4
.L_25:
        /*0074*/ 	.byte	0x04, 0x36
        /*0076*/ 	.short	(.L_27 - .L_26)
.L_26:
        /*0078*/ 	.word	0x00000008
.L_27:


//--------------------- .nv.info._Z6bleh_rPiS_ii  --------------------------
	.section	.nv.info._Z6bleh_rPiS_ii,"",@"SHT_CUDA_INFO"
	.sectionflags	@""
	.align	4


	//----- nvinfo : EIATTR_CUDA_API_VERSION
	.align		4
        /*0000*/ 	.byte	0x04, 0x37
        /*0002*/ 	.short	(.L_29 - .L_28)
.L_28:
        /*0004*/ 	.word	0x00000082


	//----- nvinfo : EIATTR_KPARAM_INFO
	.align		4
.L_29:
        /*0008*/ 	.byte	0x04, 0x17
        /*000a*/ 	.short	(.L_31 - .L_30)
.L_30:
        /*000c*/ 	.word	0x00000000
        /*0010*/ 	.short	0x0003
        /*0012*/ 	.short	0x0014
        /*0014*/ 	.byte	0x00, 0xf0, 0x11, 0x00


	//----- nvinfo : EIATTR_KPARAM_INFO
	.align		4
.L_31:
        /*0018*/ 	.byte	0x04, 0x17
        /*001a*/ 	.short	(.L_33 - .L_32)
.L_32:
        /*001c*/ 	.word	0x00000000
        /*0020*/ 	.short	0x0002
        /*0022*/ 	.short	0x0010
        /*0024*/ 	.byte	0x00, 0xf0, 0x11, 0x00


	//----- nvinfo : EIATTR_KPARAM_INFO
	.align		4
.L_33:
        /*0028*/ 	.byte	0x04, 0x17
        /*002a*/ 	.short	(.L_35 - .L_34)
.L_34:
        /*002c*/ 	.word	0x00000000
        /*0030*/ 	.short	0x0001
        /*0032*/ 	.short	0x0008
        /*0034*/ 	.byte	0x00, 0xf5, 0x21, 0x00


	//----- nvinfo : EIATTR_KPARAM_INFO
	.align		4
.L_35:
        /*0038*/ 	.byte	0x04, 0x17
        /*003a*/ 	.short	(.L_37 - .L_36)
.L_36:
        /*003c*/ 	.word	0x00000000
        /*0040*/ 	.short	0x0000
        /*0042*/ 	.short	0x0000
        /*0044*/ 	.byte	0x00, 0xf5, 0x21, 0x00


	//----- nvinfo : EIATTR_SPARSE_MMA_MASK
	.align		4
.L_37:
        /*0048*/ 	.byte	0x03, 0x50
        /*004a*/ 	.short	0x0000


	//----- nvinfo : EIATTR_MAXREG_COUNT
	.align		4
        /*004c*/ 	.byte	0x03, 0x1b
        /*004e*/ 	.short	0x00ff


	//----- nvinfo : EIATTR_MERCURY_ISA_VERSION
	.align		4
        /*0050*/ 	.byte	0x03, 0x5f
        /*0052*/ 	.short	0x0101


	//----- nvinfo : EIATTR_VRC_CTA_INIT_COUNT
	.align		4
        /*0054*/ 	.byte	0x02, 0x4a
	.zero		1
	.zero		1


	//----- nvinfo : EIATTR_EXIT_INSTR_OFFSETS
	.align		4
        /*0058*/ 	.byte	0x04, 0x1c
        /*005a*/ 	.short	(.L_39 - .L_38)


	//   ....[0]....
.L_38:
        /*005c*/ 	.word	0x000000c0


	//   ....[1]....
        /*0060*/ 	.word	0x00000160


	//----- nvinfo : EIATTR_CBANK_PARAM_SIZE
	.align		4
.L_39:
        /*0064*/ 	.byte	0x03, 0x19
        /*0066*/ 	.short	0x0018


	//----- nvinfo : EIATTR_PARAM_CBANK
	.align		4
        /*0068*/ 	.byte	0x04, 0x0a
        /*006a*/ 	.short	(.L_41 - .L_40)
	.align		4
.L_40:
        /*006c*/ 	.word	index@(.nv.constant0._Z6bleh_rPiS_ii)
        /*0070*/ 	.short	0x0380
        /*0072*/ 	.short	0x0018


	//----- nvinfo : EIATTR_SW_WAR
	.align		4
.L_41:
        /*0074*/ 	.byte	0x04, 0x36
        /*0076*/ 	.short	(.L_43 - .L_42)
.L_42:
        /*0078*/ 	.word	0x00000008
.L_43:


//--------------------- .nv.callgraph             --------------------------
	.section	.nv.callgraph,"",@"SHT_CUDA_CALLGRAPH"
	.align	4
	.sectionentsize	8
	.align		4
        /*0000*/ 	.word	0x00000000
	.align		4
        /*0004*/ 	.word	0xffffffff
	.align		4
        /*0008*/ 	.word	0x00000000
	.align		4
        /*000c*/ 	.word	0xfffffffe
	.align		4
        /*0010*/ 	.word	0x00000000
	.align		4
        /*0014*/ 	.word	0xfffffffd
	.align		4
        /*0018*/ 	.word	0x00000000
	.align		4
        /*001c*/ 	.word	0xfffffffc


//--------------------- .text._Z6bleh_cPiS_ii     --------------------------
	.section	.text._Z6bleh_cPiS_ii,"ax",@progbits
	.align	128
        .global         _Z6bleh_cPiS_ii
        .type           _Z6bleh_cPiS_ii,@function
        .size           _Z6bleh_cPiS_ii,(.L_x_2 - _Z6bleh_cPiS_ii)
        .other          _Z6bleh_cPiS_ii,@"STO_CUDA_ENTRY STV_DEFAULT"
_Z6bleh_cPiS_ii:
.text._Z6bleh_cPiS_ii:
[----:B------:R-:W-:Y:S01]  /*0000*/  LDC R1, c[0x0][0x37c] ;  /* 0x0000df00ff017b82 */ /* 0x000fe20000000800 */
[----:B------:R-:W0:Y:S01]  /*0010*/  S2R R5, SR_TID.X ;  /* 0x0000000000057919 */ /* 0x000e220000002100 */
[----:B------:R-:W1:Y:S01]  /*0020*/  LDCU UR4, c[0x0][0x364] ;  /* 0x00006c80ff0477ac */ /* 0x000e620008000800 */
[----:B------:R-:W0:Y:S01]  /*0030*/  S2R R2, SR_CTAID.X ;  /* 0x0000000000027919 */ /* 0x000e220000002500 */
[----:B------:R-:W0:Y:S01]  /*0040*/  LDCU UR5, c[0x0][0x360] ;  /* 0x00006c00ff0577ac */ /* 0x000e220008000800 */
[----:B------:R-:W1:Y:S01]  /*0050*/  S2R R0, SR_TID.Y ;  /* 0x0000000000007919 */ /* 0x000e620000002200 */
[----:B------:R-:W2:Y:S01]  /*0060*/  LDCU.64 UR6, c[0x0][0x390] ;  /* 0x00007200ff0677ac */ /* 0x000ea20008000a00 */
[----:B------:R-:W1:Y:S01]  /*0070*/  S2R R3, SR_CTAID.Y ;  /* 0x0000000000037919 */ /* 0x000e620000002600 */
[----:B0-----:R-:W-:-:S04]  /*0080*/  IADD3 R5, PT, PT, R2, UR5, R5 ;  /* 0x0000000502057c10 */ /* 0x001fc8000fffe005 */
[----:B--2---:R-:W-:Y:S02]  /*0090*/  ISETP.GE.AND P0, PT, R5, UR7, PT ;  /* 0x0000000705007c0c */ /* 0x004fe4000bf06270 */
[----:B-1----:R-:W-:-:S04]  /*00a0*/  IADD3 R0, PT, PT, R3, UR4, R0 ;  /* 0x0000000403007c10 */ /* 0x002fc8000fffe000 */
[----:B------:R-:W-:-:S13]  /*00b0*/  ISETP.GE.OR P0, PT, R0, UR6, P0 ;  /* 0x0000000600007c0c */ /* 0x000fda0008706670 */
[----:B------:R-:W-:Y:S05]  /*00c0*/  @P0 EXIT ;  /* 0x000000000000094d */ /* 0x000fea0003800000 */
[----:B------:R-:W0:Y:S01]  /*00d0*/  LDC.64 R2, c[0x0][0x380] ;  /* 0x0000e000ff027b82 */ /* 0x000e220000000a00 */
[----:B------:R-:W1:Y:S01]  /*00e0*/  LDCU.64 UR4, c[0x0][0x358] ;  /* 0x00006b00ff0477ac */ /* 0x000e620008000a00 */
[----:B------:R-:W-:-:S06]  /*00f0*/  IMAD R7, R5, UR6, R0 ;  /* 0x0000000605077c24 */ /* 0x000fcc000f8e0200 */
[----:B------:R-:W2:Y:S01]  /*0100*/  LDC.64 R4, c[0x0][0x388] ;  /* 0x0000e200ff047b82 */ /* 0x000ea20000000a00 */
[----:B0-----:R-:W-:-:S06]  /*0110*/  IMAD.WIDE R2, R7, 0x4, R2 ;  /* 0x0000000407027825 */ /* 0x001fcc00078e0202 */
[----:B-1----:R-:W3:Y:S01]  /*0120*/  LDG.E R2, desc[UR4][R2.64] ;  /* 0x0000000402027981 */ /* 0x002ee2000c1e1900 */
[----:B--2---:R-:W-:Y:S01]  /*0130*/  IMAD.WIDE R4, R7, 0x4, R4 ;  /* 0x0000000407047825 */ /* 0x004fe200078e0204 */
[----:B---3--:R-:W-:-:S05]  /*0140*/  SHF.L.U32 R7, R2, 0x1, RZ ;  /* 0x0000000102077819 */ /* 0x008fca00000006ff */
[----:B------:R-:W-:Y:S01]  /*0150*/  STG.E desc[UR4][R4.64], R7 ;  /* 0x0000000704007986 */ /* 0x000fe2000c101904 */
[----:B------:R-:W-:Y:S05]  /*0160*/  EXIT ;  /* 0x000000000000794d */ /* 0x000fea0003800000 */
.L_x_0:
[----:B------:R-:W-:-:S00]  /*0170*/  BRA `(.L_x_0) ;  /* 0xfffffffc00fc7947 */ /* 0x000fc0000383ffff */
[----:B------:R-:W-:-:S00]  /*0180*/  NOP ;  /* 0x0000000000007918 */ /* 0x000fc00000000000 */
[----:B------:R-:W-:-:S00]  /*0190*/  NOP ;  /* 0x0000000000007918 */ /* 0x000fc00000000000 */
[----:B------:R-:W-:-:S00]  /*01a0*/  NOP ;  /* 0x0000000000007918 */ /* 0x000fc00000000000 */
[----:B------:R-:W-:-:S00]  /*01b0*/  NOP ;  /* 0x0000000000007918 */ /* 0x000fc00000000000 */
[----:B------:R-:W-:-:S00]  /*01c0*/  NOP ;  /* 0x0000000000007918 */ /* 0x000fc00000000000 */
[----:B------:R-:W-:-:S00]  /*01d0*/  NOP ;  /* 0x0000000000007918 */ /* 0x000fc00000000000 */
[----:B------:R-:W-:-:S00]  /*01e0*/  NOP ;  /* 0x0000000000007918 */ /* 0x000fc00000000000 */
[----:B------:R-:W-:-:S00]  /*01f0*/  NOP ;  /* 0x0000000000007918 */ /* 0x000fc00000000000 */
.L_x_2:


//--------------------- .text._Z6bleh_rPiS_ii     --------------------------
	.section	.text._Z6bleh_rPiS_ii,"ax",@progbits
	.align	128
        .global         _Z6bleh_rPiS_ii
        .type           _Z6bleh_rPiS_ii,@function
        .size           _Z6bleh_rPiS_ii,(.L_x_3 - _Z6bleh_rPiS_ii)
        .other          _Z6bleh_rPiS_ii,@"STO_CUDA_ENTRY STV_DEFAULT"
_Z6bleh_rPiS_ii:
.text._Z6bleh_rPiS_ii:
        /* <DEDUP_REMOVED lines=8> */
[----:B0-----:R-:W-:-:S05]  /*0080*/  IMAD R5, R2, UR5, R5 ;  /* 0x0000000502057c24 */ /* 0x001fca000f8e0205 */
[----:B--2---:R-:W-:Y:S01]  /*0090*/  ISETP.GE.AND P0, PT, R5, UR7, PT ;  /* 0x0000000705007c0c */ /* 0x004fe2000bf06270 */
[----:B-1----:R-:W-:-:S05]  /*00a0*/  IMAD R0, R3, UR4, R0 ;  /* 0x0000000403007c24 */ /* 0x002fca000f8e0200 */
        /* <DEDUP_REMOVED lines=12> */
.L_x_1:
        /* <DEDUP_REMOVED lines=9> */
.L_x_3:


//--------------------- .nv.shared.reserved.0     --------------------------
	.section	.nv.shared.reserved.0,"aw",@nobits
	.weak		__nv_reservedSMEM_offset_0_alias
	.size		__nv_reservedSMEM_offset_0_alias, 0, 64
	.other		__nv_reservedSMEM_offset_0_alias,@"STO_CUDA_RESERVED_SHARED STV_DEFAULT"
__nv_reservedSMEM_offset_0_alias:
	.zero		0
	.zero		64


//--------------------- .nv.constant0._Z6bleh_cPiS_ii --------------------------
	.section	.nv.constant0._Z6bleh_cPiS_ii,"a",@progbits
	.sectionflags	@""
	.align	4
.nv.constant0._Z6bleh_cPiS_ii:
	.zero		920


//--------------------- .nv.constant0._Z6bleh_rPiS_ii --------------------------
	.section	.nv.constant0._Z6bleh_rPiS_ii,"a",@progbits
	.sectionflags	@""
	.align	4
.nv.constant0._Z6bleh_rPiS_ii:
	.zero		920


//--------------------- SYMBOLS --------------------------

	.type		.nv.reservedSmem.offset0,@object
	.size		.nv.reservedSmem.offset0,0x4
